//
// Generated by NVIDIA NVVM Compiler
//
// Compiler Build ID: CL-36424714
// Cuda compilation tools, release 13.0, V13.0.88
// Based on NVVM 20.0.0
//

.version 9.0
.target sm_100
.address_size 64

	// .globl	_Z14print_from_gpuv
.extern .func  (.param .b32 func_retval0) vprintf
(
	.param .b64 vprintf_param_0,
	.param .b64 vprintf_param_1
)
;
.global .align 1 .b8 $str[46] = {72, 101, 108, 108, 111, 32, 87, 111, 114, 108, 100, 33, 32, 102, 114, 111, 109, 32, 116, 104, 114, 101, 97, 100, 32, 91, 37, 100, 44, 37, 100, 93, 32, 70, 114, 111, 109, 32, 100, 101, 118, 105, 99, 101, 10};

.visible .entry _Z14print_from_gpuv()
{
	.local .align 8 .b8 	__local_depot0[8];
	.reg .b64 	%SP;
	.reg .b64 	%SPL;
	.reg .b32 	%r<5>;
	.reg .b64 	%rd<5>;

	mov.u64 	%SPL, __local_depot0;
	cvta.local.u64 	%SP, %SPL;
	add.u64 	%rd1, %SP, 0;
	add.u64 	%rd2, %SPL, 0;
	mov.u32 	%r1, %ctaid.x;
	mov.u32 	%r2, %tid.x;
	st.local.v2.u32 	[%rd2], {%r1, %r2};
	mov.u64 	%rd3, $str;
	cvta.global.u64 	%rd4, %rd3;
	{ // callseq 0, 0
	.param .b64 param0;
	st.param.b64 	[param0], %rd4;
	.param .b64 param1;
	st.param.b64 	[param1], %rd1;
	.param .b32 retval0;
	call.uni (retval0), 
	vprintf, 
	(
	param0, 
	param1
	);
	ld.param.b32 	%r3, [retval0];
	} // callseq 0
	ret;

}


// ===== COMPILED SASS (sm_100) =====

	.target	sm_100

	.elftype	@"ET_EXEC"


//--------------------- .note.nv.tkinfo           --------------------------
	.section	.note.nv.tkinfo,"",@"SHT_NOTE"
	.sectionflags	@"SHF_NOTE_NV_TKINFO"
	.tkinfo
        /*0018*/ 	.word	0x00000002
        /*0030*/ 	.string	""
        /*0030*/ 	.string	"ptxas"
        /*0030*/ 	.string	"Cuda compilation tools, release 13.0, V13.0.88"
        /*0030*/ 	.string	"Build cuda_13.0.r13.0/compiler.36424714_0"
        /*0030*/ 	.string	"-arch sm_100 -m 64 "



//--------------------- .note.nv.cuinfo           --------------------------
	.section	.note.nv.cuinfo,"",@"SHT_NOTE"
	.sectionflags	@"SHF_NOTE_NV_CUINFO"
        /*0018*/ 	.short	0x0002
        /*001a*/ 	.short	0x0064
        /*001c*/ 	.short	0x0082
	.zero		2


//--------------------- .nv.info                  --------------------------
	.section	.nv.info,"",@"SHT_CUDA_INFO"
	.align	4


	//----- nvinfo : EIATTR_REGCOUNT
	.align		4
        /*0000*/ 	.byte	0x04, 0x2f
        /*0002*/ 	.short	(.L_2 - .L_1)
	.align		4
.L_1:
        /*0004*/ 	.word	index@(_Z14print_from_gpuv)
        /*0008*/ 	.word	0x00000018


	//----- nvinfo : EIATTR_FRAME_SIZE
	.align		4
.L_2:
        /*000c*/ 	.byte	0x04, 0x11
        /*000e*/ 	.short	(.L_4 - .L_3)
	.align		4
.L_3:
        /*0010*/ 	.word	index@(_Z14print_from_gpuv)
        /*0014*/ 	.word	0x00000008


	//----- nvinfo : EIATTR_MIN_STACK_SIZE
	.align		4
.L_4:
        /*0018*/ 	.byte	0x04, 0x12
        /*001a*/ 	.short	(.L_6 - .L_5)
	.align		4
.L_5:
        /*001c*/ 	.word	index@(_Z14print_from_gpuv)
        /*0020*/ 	.word	0x00000008
.L_6:


//--------------------- .nv.compat                --------------------------
	.section	.nv.compat,"",@"SHT_CUDA_COMPAT_INFO"
	.align	4
        /*0000*/ 	.byte	0x02, 0x09, 0x00, 0x00, 0x02, 0x02, 0x01, 0x00, 0x02, 0x05, 0x05, 0x00, 0x03, 0x07, 0x01, 0x01
        /*0010*/ 	.byte	0x02, 0x03, 0x00, 0x00, 0x02, 0x06, 0x01, 0x00, 0x04, 0x0b, 0x08, 0x00, 0x09, 0x00, 0x00, 0x00
        /*0020*/ 	.byte	0x00, 0x00, 0x00, 0x00


//--------------------- .nv.info._Z14print_from_gpuv --------------------------
	.section	.nv.info._Z14print_from_gpuv,"",@"SHT_CUDA_INFO"
	.sectionflags	@""
	.align	4


	//----- nvinfo : EIATTR_CUDA_API_VERSION
	.align		4
        /*0000*/ 	.byte	0x04, 0x37
        /*0002*/ 	.short	(.L_8 - .L_7)
.L_7:
        /*0004*/ 	.word	0x00000082


	//----- nvinfo : EIATTR_SPARSE_MMA_MASK
	.align		4
.L_8:
        /*0008*/ 	.byte	0x03, 0x50
        /*000a*/ 	.short	0x0000


	//----- nvinfo : EIATTR_MAXREG_COUNT
	.align		4
        /*000c*/ 	.byte	0x03, 0x1b
        /*000e*/ 	.short	0x00ff


	//----- nvinfo : EIATTR_EXTERNS
	.align		4
        /*0010*/ 	.byte	0x04, 0x0f
        /*0012*/ 	.short	(.L_10 - .L_9)


	//   ....[0]....
	.align		4
.L_9:
        /*0014*/ 	.word	index@(vprintf)


	//----- nvinfo : EIATTR_MERCURY_ISA_VERSION
	.align		4
.L_10:
        /*0018*/ 	.byte	0x03, 0x5f
        /*001a*/ 	.short	0x0101


	//----- nvinfo : EIATTR_VRC_CTA_INIT_COUNT
	.align		4
        /*001c*/ 	.byte	0x02, 0x4a
	.zero		1
	.zero		1


	//----- nvinfo : EIATTR_SYSCALL_OFFSETS
	.align		4
        /*0020*/ 	.byte	0x04, 0x46
        /*0022*/ 	.short	(.L_12 - .L_11)


	//   ....[0]....
.L_11:
        /*0024*/ 	.word	0x000000f0


	//----- nvinfo : EIATTR_EXIT_INSTR_OFFSETS
	.align		4
.L_12:
        /*0028*/ 	.byte	0x04, 0x1c
        /*002a*/ 	.short	(.L_14 - .L_13)


	//   ....[0]....
.L_13:
        /*002c*/ 	.word	0x00000100


	//----- nvinfo : EIATTR_SW_WAR
	.align		4
.L_14:
        /*0030*/ 	.byte	0x04, 0x36
        /*0032*/ 	.short	(.L_16 - .L_15)
.L_15:
        /*0034*/ 	.word	0x00000008
.L_16:


//--------------------- .nv.callgraph             --------------------------
	.section	.nv.callgraph,"",@"SHT_CUDA_CALLGRAPH"
	.align	4
	.sectionentsize	8
	.align		4
        /*0000*/ 	.word	0x00000000
	.align		4
        /*0004*/ 	.word	0xffffffff
	.align		4
        /*0008*/ 	.word	index@(_Z14print_from_gpuv)
	.align		4
        /*000c*/ 	.word	index@(vprintf)
	.align		4
        /*0010*/ 	.word	0x00000000
	.align		4
        /*0014*/ 	.word	0xfffffffe
	.align		4
        /*0018*/ 	.word	0x00000000
	.align		4
        /*001c*/ 	.word	0xfffffffd
	.align		4
        /*0020*/ 	.word	0x00000000
	.align		4
        /*0024*/ 	.word	0xfffffffc


//--------------------- .nv.constant4             --------------------------
	.section	.nv.constant4,"a",@progbits
	.align	8
	.align		8
.nv.constant4:
        /*0000*/ 	.dword	vprintf
	.align		8
        /*0008*/ 	.dword	$str


//--------------------- .text._Z14print_from_gpuv --------------------------
	.section	.text._Z14print_from_gpuv,"ax",@progbits
	.align	128
        .global         _Z14print_from_gpuv
        .type           _Z14print_from_gpuv,@function
        .size           _Z14print_from_gpuv,(.L_x_2 - _Z14print_from_gpuv)
        .other          _Z14print_from_gpuv,@"STO_CUDA_ENTRY STV_DEFAULT"
_Z14print_from_gpuv:
.text._Z14print_from_gpuv:
[----:B------:R-:W0:Y:S01]  /*0000*/  LDC R1, c[0x0][0x37c] ;  /* 0x0000df00ff017b82 */ /* 0x000e220000000800 */
[----:B------:R-:W1:Y:S01]  /*0010*/  S2R R8, SR_CTAID.X ;  /* 0x0000000000087919 */ /* 0x000e620000002500 */
[----:B0-----:R-:W-:Y:S01]  /*0020*/  VIADD R1, R1, 0xfffffff8 ;  /* 0xfffffff801017836 */ /* 0x001fe20000000000 */
[----:B------:R-:W-:Y:S01]  /*0030*/  MOV R0, 0x0 ;  /* 0x0000000000007802 */ /* 0x000fe20000000f00 */
[----:B------:R-:W0:Y:S01]  /*0040*/  LDCU UR4, c[0x0][0x2f8] ;  /* 0x00005f00ff0477ac */ /* 0x000e220008000800 */
[----:B------:R-:W1:Y:S03]  /*0050*/  S2R R9, SR_TID.X ;  /* 0x0000000000097919 */ /* 0x000e660000002100 */
[----:B------:R2:W3:Y:S01]  /*0060*/  LDC.64 R2, c[0x4][R0] ;  /* 0x0100000000027b82 */ /* 0x0004e20000000a00 */
[----:B------:R-:W4:Y:S01]  /*0070*/  LDCU.64 UR6, c[0x4][0x8] ;  /* 0x01000100ff0677ac */ /* 0x000f220008000a00 */
[----:B------:R-:W5:Y:S01]  /*0080*/  LDCU UR5, c[0x0][0x2fc] ;  /* 0x00005f80ff0577ac */ /* 0x000f620008000800 */
[----:B0-----:R-:W-:Y:S01]  /*0090*/  IADD3 R6, P0, PT, R1, UR4, RZ ;  /* 0x0000000401067c10 */ /* 0x001fe2000ff1e0ff */
[----:B----4-:R-:W-:Y:S01]  /*00a0*/  IMAD.U32 R4, RZ, RZ, UR6 ;  /* 0x00000006ff047e24 */ /* 0x010fe2000f8e00ff */
[----:B------:R-:W-:-:S03]  /*00b0*/  MOV R5, UR7 ;  /* 0x0000000700057c02 */ /* 0x000fc60008000f00 */
[----:B-----5:R-:W-:Y:S01]  /*00c0*/  IMAD.X R7, RZ, RZ, UR5, P0 ;  /* 0x00000005ff077e24 */ /* 0x020fe200080e06ff */
[----:B-1----:R2:W-:Y:S07]  /*00d0*/  STL.64 [R1], R8 ;  /* 0x0000000801007387 */ /* 0x0025ee0000100a00 */
[----:B------:R-:W-:-:S07]  /*00e0*/  LEPC R20, `(.L_x_0) ;  /* 0x000000001014794e */ /* 0x000fce0000000000 */
[----:B--23--:R-:W-:Y:S05]  /*00f0*/  CALL.ABS.NOINC R2 ;  /* 0x0000000002007343 */ /* 0x00cfea0003c00000 */
.L_x_0:
[----:B------:R-:W-:Y:S05]  /*0100*/  EXIT ;  /* 0x000000000000794d */ /* 0x000fea0003800000 */
.L_x_1:
[----:B------:R-:W-:-:S00]  /*0110*/  BRA `(.L_x_1) ;  /* 0xfffffffc00fc7947 */ /* 0x000fc0000383ffff */
[----:B------:R-:W-:-:S00]  /*0120*/  NOP ;  /* 0x0000000000007918 */ /* 0x000fc00000000000 */
        /* <DEDUP_REMOVED lines=13> */
.L_x_2:


//--------------------- .nv.global.init           --------------------------
	.section	.nv.global.init,"aw",@progbits
.nv.global.init:
	.type		$str,@object
	.size		$str,(.L_0 - $str)
$str:
        /*0000*/ 	.byte	0x48, 0x65, 0x6c, 0x6c, 0x6f, 0x20, 0x57, 0x6f, 0x72, 0x6c, 0x64, 0x21, 0x20, 0x66, 0x72, 0x6f
        /*0010*/ 	.byte	0x6d, 0x20, 0x74, 0x68, 0x72, 0x65, 0x61, 0x64, 0x20, 0x5b, 0x25, 0x64, 0x2c, 0x25, 0x64, 0x5d
        /*0020*/ 	.byte	0x20, 0x46, 0x72, 0x6f, 0x6d, 0x20, 0x64, 0x65, 0x76, 0x69, 0x63, 0x65, 0x0a, 0x00
.L_0:


//--------------------- .nv.shared.reserved.0     --------------------------
	.section	.nv.shared.reserved.0,"aw",@nobits
	.weak		__nv_reservedSMEM_offset_0_alias
	.size		__nv_reservedSMEM_offset_0_alias, 0, 64
	.other		__nv_reservedSMEM_offset_0_alias,@"STO_CUDA_RESERVED_SHARED STV_DEFAULT"
__nv_reservedSMEM_offset_0_alias:
	.zero		0
	.zero		64


//--------------------- .nv.constant0._Z14print_from_gpuv --------------------------
	.section	.nv.constant0._Z14print_from_gpuv,"a",@progbits
	.sectionflags	@""
	.align	4
.nv.constant0._Z14print_from_gpuv:
	.zero		896


//--------------------- SYMBOLS --------------------------

	.type		.nv.reservedSmem.offset0,@object
	.size		.nv.reservedSmem.offset0,0x4
	.type		vprintf,@function
